	.version 1.4
	.target sm_10, map_f64_to_f32
	// compiled with /s/chopin/e/proj/AlphaZ/waruna/cuda-6.0/installation/open64/lib//be
	// nvopencc 4.1 built on 2014-03-13

	//-----------------------------------------------------------
	// Compiling /tmp/tmpxft_000069ad_00000000-9_vecmultKernel00.cpp3.i (/tmp/ccBI#.dR2Y4W)
	//-----------------------------------------------------------

	//-----------------------------------------------------------
	// Options:
	//-----------------------------------------------------------
	//  Target:ptx, ISA:sm_10, Endian:little, Pointer Size:64
	//  -O3	(Optimization level)
	//  -g0	(Debug level)
	//  -m2	(Report advisories)
	//-----------------------------------------------------------

	.file	1	"<command-line>"
	.file	2	"/tmp/tmpxft_000069ad_00000000-8_vecmultKernel00.cudafe2.gpu"
	.file	3	"/usr/local/gcc-4.6.3/bin/../lib/gcc/x86_64-unknown-linux-gnu/4.6.3/include/stddef.h"
	.file	4	"/s/chopin/e/proj/AlphaZ/waruna/cuda-6.0/installation/bin/..//include/crt/device_runtime.h"
	.file	5	"/s/chopin/e/proj/AlphaZ/waruna/cuda-6.0/installation/bin/..//include/host_defines.h"
	.file	6	"/s/chopin/e/proj/AlphaZ/waruna/cuda-6.0/installation/bin/..//include/builtin_types.h"
	.file	7	"/s/chopin/e/proj/AlphaZ/waruna/cuda-6.0/installation/bin/..//include/device_types.h"
	.file	8	"/s/chopin/e/proj/AlphaZ/waruna/cuda-6.0/installation/bin/..//include/driver_types.h"
	.file	9	"/s/chopin/e/proj/AlphaZ/waruna/cuda-6.0/installation/bin/..//include/surface_types.h"
	.file	10	"/s/chopin/e/proj/AlphaZ/waruna/cuda-6.0/installation/bin/..//include/texture_types.h"
	.file	11	"/s/chopin/e/proj/AlphaZ/waruna/cuda-6.0/installation/bin/..//include/vector_types.h"
	.file	12	"/s/chopin/e/proj/AlphaZ/waruna/cuda-6.0/installation/bin/..//include/device_launch_parameters.h"
	.file	13	"/s/chopin/e/proj/AlphaZ/waruna/cuda-6.0/installation/bin/..//include/crt/storage_class.h"
	.file	14	"vecmultKernel00.cu"
	.file	15	"/s/chopin/e/proj/AlphaZ/waruna/cuda-6.0/installation/bin/..//include/common_functions.h"
	.file	16	"/s/chopin/e/proj/AlphaZ/waruna/cuda-6.0/installation/bin/..//include/math_functions.h"
	.file	17	"/s/chopin/e/proj/AlphaZ/waruna/cuda-6.0/installation/bin/..//include/math_constants.h"
	.file	18	"/s/chopin/e/proj/AlphaZ/waruna/cuda-6.0/installation/bin/..//include/device_functions.h"
	.file	19	"/s/chopin/e/proj/AlphaZ/waruna/cuda-6.0/installation/bin/..//include/sm_11_atomic_functions.h"
	.file	20	"/s/chopin/e/proj/AlphaZ/waruna/cuda-6.0/installation/bin/..//include/sm_12_atomic_functions.h"
	.file	21	"/s/chopin/e/proj/AlphaZ/waruna/cuda-6.0/installation/bin/..//include/sm_13_double_functions.h"
	.file	22	"/s/chopin/e/proj/AlphaZ/waruna/cuda-6.0/installation/bin/..//include/sm_20_atomic_functions.h"
	.file	23	"/s/chopin/e/proj/AlphaZ/waruna/cuda-6.0/installation/bin/..//include/sm_32_atomic_functions.h"
	.file	24	"/s/chopin/e/proj/AlphaZ/waruna/cuda-6.0/installation/bin/..//include/sm_35_atomic_functions.h"
	.file	25	"/s/chopin/e/proj/AlphaZ/waruna/cuda-6.0/installation/bin/..//include/sm_20_intrinsics.h"
	.file	26	"/s/chopin/e/proj/AlphaZ/waruna/cuda-6.0/installation/bin/..//include/sm_30_intrinsics.h"
	.file	27	"/s/chopin/e/proj/AlphaZ/waruna/cuda-6.0/installation/bin/..//include/sm_32_intrinsics.h"
	.file	28	"/s/chopin/e/proj/AlphaZ/waruna/cuda-6.0/installation/bin/..//include/sm_35_intrinsics.h"
	.file	29	"/s/chopin/e/proj/AlphaZ/waruna/cuda-6.0/installation/bin/..//include/surface_functions.h"
	.file	30	"/s/chopin/e/proj/AlphaZ/waruna/cuda-6.0/installation/bin/..//include/texture_fetch_functions.h"
	.file	31	"/s/chopin/e/proj/AlphaZ/waruna/cuda-6.0/installation/bin/..//include/texture_indirect_functions.h"
	.file	32	"/s/chopin/e/proj/AlphaZ/waruna/cuda-6.0/installation/bin/..//include/surface_indirect_functions.h"
	.file	33	"/s/chopin/e/proj/AlphaZ/waruna/cuda-6.0/installation/bin/..//include/math_functions_dbl_ptx1.h"


	.entry _Z15MultiplyVectorsPKiS0_Piii (
		.param .u64 __cudaparm__Z15MultiplyVectorsPKiS0_Piii_A,
		.param .u64 __cudaparm__Z15MultiplyVectorsPKiS0_Piii_B,
		.param .u64 __cudaparm__Z15MultiplyVectorsPKiS0_Piii_C,
		.param .s32 __cudaparm__Z15MultiplyVectorsPKiS0_Piii_x,
		.param .s32 __cudaparm__Z15MultiplyVectorsPKiS0_Piii_k)
	{
	.reg .u16 %rh<4>;
	.reg .u32 %r<248>;
	.reg .u64 %rd<32>;
	.reg .pred %p<3>;
	.loc	14	9	0
$LDWbegin__Z15MultiplyVectorsPKiS0_Piii:
	.loc	14	22	0
	mov.u16 	%rh1, %tid.x;
	mov.u16 	%rh2, %ntid.y;
	mul.wide.u16 	%r1, %rh1, %rh2;
	cvt.u32.u16 	%r2, %tid.y;
	add.u32 	%r3, %r2, %r1;
	ld.param.s32 	%r4, [__cudaparm__Z15MultiplyVectorsPKiS0_Piii_x];
	mul.lo.u32 	%r5, %r4, %r3;
	ld.param.u64 	%rd1, [__cudaparm__Z15MultiplyVectorsPKiS0_Piii_A];
	cvt.s64.s32 	%rd2, %r5;
	mul.wide.s32 	%rd3, %r5, 4;
	add.u64 	%rd4, %rd1, %rd3;
	ld.global.s32 	%r6, [%rd4+0];
	.loc	14	23	0
	ld.global.s32 	%r7, [%rd4+4];
	.loc	14	24	0
	ld.global.s32 	%r8, [%rd4+8];
	.loc	14	25	0
	ld.global.s32 	%r9, [%rd4+12];
	.loc	14	26	0
	ld.global.s32 	%r10, [%rd4+16];
	.loc	14	27	0
	ld.global.s32 	%r11, [%rd4+20];
	.loc	14	28	0
	ld.global.s32 	%r12, [%rd4+24];
	.loc	14	31	0
	cvt.u32.u16 	%r13, %nctaid.y;
	cvt.u32.u16 	%r14, %ctaid.x;
	mul.lo.u32 	%r15, %r14, %r13;
	cvt.u32.u16 	%r16, %ctaid.y;
	add.u32 	%r17, %r16, %r15;
	mul.lo.u32 	%r18, %r4, %r17;
	ld.param.u64 	%rd5, [__cudaparm__Z15MultiplyVectorsPKiS0_Piii_B];
	cvt.s64.s32 	%rd6, %r18;
	mul.wide.s32 	%rd7, %r18, 4;
	add.u64 	%rd8, %rd5, %rd7;
	ld.global.s32 	%r19, [%rd8+0];
	.loc	14	32	0
	ld.global.s32 	%r20, [%rd8+4];
	.loc	14	33	0
	ld.global.s32 	%r21, [%rd8+8];
	.loc	14	34	0
	ld.global.s32 	%r22, [%rd8+12];
	.loc	14	35	0
	ld.global.s32 	%r23, [%rd8+16];
	.loc	14	36	0
	ld.global.s32 	%r24, [%rd8+20];
	.loc	14	37	0
	ld.global.s32 	%r25, [%rd8+24];
	add.s32 	%r26, %r6, %r19;
	mov.s32 	%r27, 0;
	add.s32 	%r28, %r6, %r20;
	add.s32 	%r29, %r6, %r21;
	add.s32 	%r30, %r6, %r22;
	add.s32 	%r31, %r6, %r23;
	add.s32 	%r32, %r6, %r24;
	add.s32 	%r33, %r6, %r25;
	add.s32 	%r34, %r7, %r19;
	add.s32 	%r35, %r7, %r20;
	add.s32 	%r36, %r7, %r21;
	add.s32 	%r37, %r7, %r22;
	add.s32 	%r38, %r7, %r23;
	add.s32 	%r39, %r7, %r24;
	add.s32 	%r40, %r7, %r25;
	add.s32 	%r41, %r8, %r19;
	add.s32 	%r42, %r8, %r20;
	add.s32 	%r43, %r8, %r21;
	add.s32 	%r44, %r8, %r22;
	add.s32 	%r45, %r8, %r23;
	add.s32 	%r46, %r8, %r24;
	add.s32 	%r47, %r8, %r25;
	add.s32 	%r48, %r9, %r19;
	add.s32 	%r49, %r9, %r20;
	add.s32 	%r50, %r9, %r21;
	add.s32 	%r51, %r9, %r22;
	add.s32 	%r52, %r9, %r23;
	add.s32 	%r53, %r9, %r24;
	add.s32 	%r54, %r9, %r25;
	add.s32 	%r55, %r10, %r19;
	add.s32 	%r56, %r10, %r20;
	add.s32 	%r57, %r10, %r21;
	add.s32 	%r58, %r10, %r22;
	add.s32 	%r59, %r10, %r23;
	add.s32 	%r60, %r10, %r24;
	add.s32 	%r61, %r10, %r25;
	add.s32 	%r62, %r11, %r19;
	add.s32 	%r63, %r11, %r20;
	add.s32 	%r64, %r11, %r21;
	add.s32 	%r65, %r11, %r22;
	add.s32 	%r66, %r11, %r23;
	add.s32 	%r67, %r11, %r24;
	add.s32 	%r68, %r11, %r25;
	add.s32 	%r69, %r12, %r19;
	add.s32 	%r70, %r12, %r20;
	add.s32 	%r71, %r12, %r21;
	add.s32 	%r72, %r12, %r22;
	add.s32 	%r73, %r12, %r23;
	add.s32 	%r74, %r12, %r24;
	add.s32 	%r75, %r12, %r25;
	mov.s32 	%r76, 0;
	mov.s32 	%r77, 0;
	mov.s32 	%r78, 0;
	mov.s32 	%r79, 0;
	mov.s32 	%r80, 0;
	mov.s32 	%r81, 0;
	mov.s32 	%r82, 0;
	mov.s32 	%r83, 0;
	mov.s32 	%r84, 0;
	mov.s32 	%r85, 0;
	mov.s32 	%r86, 0;
	mov.s32 	%r87, 0;
	mov.s32 	%r88, 0;
	mov.s32 	%r89, 0;
	mov.s32 	%r90, 0;
	mov.s32 	%r91, 0;
	mov.s32 	%r92, 0;
	mov.s32 	%r93, 0;
	mov.s32 	%r94, 0;
	mov.s32 	%r95, 0;
	mov.s32 	%r96, 0;
	mov.s32 	%r97, 0;
	mov.s32 	%r98, 0;
	mov.s32 	%r99, 0;
	mov.s32 	%r100, 0;
	mov.s32 	%r101, 0;
	mov.s32 	%r102, 0;
	mov.s32 	%r103, 0;
	mov.s32 	%r104, 0;
	mov.s32 	%r105, 0;
	mov.s32 	%r106, 0;
	mov.s32 	%r107, 0;
	mov.s32 	%r108, 0;
	mov.s32 	%r109, 0;
	mov.s32 	%r110, 0;
	mov.s32 	%r111, 0;
	mov.s32 	%r112, 0;
	mov.s32 	%r113, 0;
	mov.s32 	%r114, 0;
	mov.s32 	%r115, 0;
	mov.s32 	%r116, 0;
	mov.s32 	%r117, 0;
	mov.s32 	%r118, 0;
	mov.s32 	%r119, 0;
	mov.s32 	%r120, 0;
	mov.s32 	%r121, 0;
	mov.s32 	%r122, 0;
	mov.s32 	%r123, 0;
	mov.s32 	%r124, 0;
$Lt_0_1794:
 //<loop> Loop body line 37, nesting depth: 1, iterations: 1000000
	.loc	14	92	0
	add.s32 	%r125, %r26, %r27;
	add.s32 	%r126, %r27, %r125;
	max.s32 	%r124, %r124, %r126;
	.loc	14	93	0
	add.s32 	%r127, %r27, %r28;
	add.s32 	%r128, %r27, %r127;
	max.s32 	%r123, %r123, %r128;
	.loc	14	94	0
	add.s32 	%r129, %r27, %r29;
	add.s32 	%r130, %r27, %r129;
	max.s32 	%r122, %r122, %r130;
	.loc	14	95	0
	add.s32 	%r131, %r27, %r30;
	add.s32 	%r132, %r27, %r131;
	max.s32 	%r121, %r121, %r132;
	.loc	14	96	0
	add.s32 	%r133, %r27, %r31;
	add.s32 	%r134, %r27, %r133;
	max.s32 	%r120, %r120, %r134;
	.loc	14	97	0
	add.s32 	%r135, %r27, %r32;
	add.s32 	%r136, %r27, %r135;
	max.s32 	%r119, %r119, %r136;
	.loc	14	98	0
	add.s32 	%r137, %r27, %r33;
	add.s32 	%r138, %r27, %r137;
	max.s32 	%r118, %r118, %r138;
	.loc	14	99	0
	add.s32 	%r139, %r27, %r34;
	add.s32 	%r140, %r27, %r139;
	max.s32 	%r117, %r117, %r140;
	.loc	14	100	0
	add.s32 	%r141, %r27, %r35;
	add.s32 	%r142, %r27, %r141;
	max.s32 	%r116, %r116, %r142;
	.loc	14	101	0
	add.s32 	%r143, %r27, %r36;
	add.s32 	%r144, %r27, %r143;
	max.s32 	%r115, %r115, %r144;
	.loc	14	102	0
	add.s32 	%r145, %r27, %r37;
	add.s32 	%r146, %r27, %r145;
	max.s32 	%r114, %r114, %r146;
	.loc	14	103	0
	add.s32 	%r147, %r27, %r38;
	add.s32 	%r148, %r27, %r147;
	max.s32 	%r113, %r113, %r148;
	.loc	14	104	0
	add.s32 	%r149, %r27, %r39;
	add.s32 	%r150, %r27, %r149;
	max.s32 	%r112, %r112, %r150;
	.loc	14	105	0
	add.s32 	%r151, %r27, %r40;
	add.s32 	%r152, %r27, %r151;
	max.s32 	%r111, %r111, %r152;
	.loc	14	106	0
	add.s32 	%r153, %r27, %r41;
	add.s32 	%r154, %r27, %r153;
	max.s32 	%r110, %r110, %r154;
	.loc	14	107	0
	add.s32 	%r155, %r27, %r42;
	add.s32 	%r156, %r27, %r155;
	max.s32 	%r109, %r109, %r156;
	.loc	14	108	0
	add.s32 	%r157, %r27, %r43;
	add.s32 	%r158, %r27, %r157;
	max.s32 	%r108, %r108, %r158;
	.loc	14	109	0
	add.s32 	%r159, %r27, %r44;
	add.s32 	%r160, %r27, %r159;
	max.s32 	%r107, %r107, %r160;
	.loc	14	110	0
	add.s32 	%r161, %r27, %r45;
	add.s32 	%r162, %r27, %r161;
	max.s32 	%r106, %r106, %r162;
	.loc	14	111	0
	add.s32 	%r163, %r27, %r46;
	add.s32 	%r164, %r27, %r163;
	max.s32 	%r105, %r105, %r164;
	.loc	14	112	0
	add.s32 	%r165, %r27, %r47;
	add.s32 	%r166, %r27, %r165;
	max.s32 	%r104, %r104, %r166;
	.loc	14	113	0
	add.s32 	%r167, %r27, %r48;
	add.s32 	%r168, %r27, %r167;
	max.s32 	%r103, %r103, %r168;
	.loc	14	114	0
	add.s32 	%r169, %r27, %r49;
	add.s32 	%r170, %r27, %r169;
	max.s32 	%r102, %r102, %r170;
	.loc	14	115	0
	add.s32 	%r171, %r27, %r50;
	add.s32 	%r172, %r27, %r171;
	max.s32 	%r101, %r101, %r172;
	.loc	14	116	0
	add.s32 	%r173, %r27, %r51;
	add.s32 	%r174, %r27, %r173;
	max.s32 	%r100, %r100, %r174;
	.loc	14	117	0
	add.s32 	%r175, %r27, %r52;
	add.s32 	%r176, %r27, %r175;
	max.s32 	%r99, %r99, %r176;
	.loc	14	118	0
	add.s32 	%r177, %r27, %r53;
	add.s32 	%r178, %r27, %r177;
	max.s32 	%r98, %r98, %r178;
	.loc	14	119	0
	add.s32 	%r179, %r27, %r54;
	add.s32 	%r180, %r27, %r179;
	max.s32 	%r97, %r97, %r180;
	.loc	14	120	0
	add.s32 	%r181, %r27, %r55;
	add.s32 	%r182, %r27, %r181;
	max.s32 	%r96, %r96, %r182;
	.loc	14	121	0
	add.s32 	%r183, %r27, %r56;
	add.s32 	%r184, %r27, %r183;
	max.s32 	%r95, %r95, %r184;
	.loc	14	122	0
	add.s32 	%r185, %r27, %r57;
	add.s32 	%r186, %r27, %r185;
	max.s32 	%r94, %r94, %r186;
	.loc	14	123	0
	add.s32 	%r187, %r27, %r58;
	add.s32 	%r188, %r27, %r187;
	max.s32 	%r93, %r93, %r188;
	.loc	14	124	0
	add.s32 	%r189, %r27, %r59;
	add.s32 	%r190, %r27, %r189;
	max.s32 	%r92, %r92, %r190;
	.loc	14	125	0
	add.s32 	%r191, %r27, %r60;
	add.s32 	%r192, %r27, %r191;
	max.s32 	%r91, %r91, %r192;
	.loc	14	126	0
	add.s32 	%r193, %r27, %r61;
	add.s32 	%r194, %r27, %r193;
	max.s32 	%r90, %r90, %r194;
	.loc	14	127	0
	add.s32 	%r195, %r27, %r62;
	add.s32 	%r196, %r27, %r195;
	max.s32 	%r89, %r89, %r196;
	.loc	14	128	0
	add.s32 	%r197, %r27, %r63;
	add.s32 	%r198, %r27, %r197;
	max.s32 	%r88, %r88, %r198;
	.loc	14	129	0
	add.s32 	%r199, %r27, %r64;
	add.s32 	%r200, %r27, %r199;
	max.s32 	%r87, %r87, %r200;
	.loc	14	130	0
	add.s32 	%r201, %r27, %r65;
	add.s32 	%r202, %r27, %r201;
	max.s32 	%r86, %r86, %r202;
	.loc	14	131	0
	add.s32 	%r203, %r27, %r66;
	add.s32 	%r204, %r27, %r203;
	max.s32 	%r85, %r85, %r204;
	.loc	14	132	0
	add.s32 	%r205, %r27, %r67;
	add.s32 	%r206, %r27, %r205;
	max.s32 	%r84, %r84, %r206;
	.loc	14	133	0
	add.s32 	%r207, %r27, %r68;
	add.s32 	%r208, %r27, %r207;
	max.s32 	%r83, %r83, %r208;
	.loc	14	134	0
	add.s32 	%r209, %r27, %r69;
	add.s32 	%r210, %r27, %r209;
	max.s32 	%r82, %r82, %r210;
	.loc	14	135	0
	add.s32 	%r211, %r27, %r70;
	add.s32 	%r212, %r27, %r211;
	max.s32 	%r81, %r81, %r212;
	.loc	14	136	0
	add.s32 	%r213, %r27, %r71;
	add.s32 	%r214, %r27, %r213;
	max.s32 	%r80, %r80, %r214;
	.loc	14	137	0
	add.s32 	%r215, %r27, %r72;
	add.s32 	%r216, %r27, %r215;
	max.s32 	%r79, %r79, %r216;
	.loc	14	138	0
	add.s32 	%r217, %r27, %r73;
	add.s32 	%r218, %r27, %r217;
	max.s32 	%r78, %r78, %r218;
	.loc	14	139	0
	add.s32 	%r219, %r27, %r74;
	add.s32 	%r220, %r27, %r219;
	max.s32 	%r77, %r77, %r220;
	.loc	14	140	0
	add.s32 	%r221, %r27, %r75;
	add.s32 	%r222, %r27, %r221;
	max.s32 	%r76, %r76, %r222;
	add.s32 	%r27, %r27, 10;
	mov.u32 	%r223, 10000000;
	setp.ne.s32 	%p1, %r27, %r223;
	@%p1 bra 	$Lt_0_1794;
	.loc	14	164	0
	cvt.u32.u16 	%r224, %nctaid.x;
	.loc	14	22	0
	ld.param.s32 	%r4, [__cudaparm__Z15MultiplyVectorsPKiS0_Piii_x];
	.loc	14	164	0
	mul.lo.u32 	%r225, %r4, %r224;
	mul.lo.u32 	%r226, %r225, %r13;
	ld.param.u64 	%rd9, [__cudaparm__Z15MultiplyVectorsPKiS0_Piii_C];
	mul.lo.s32 	%r227, %r226, %r5;
	add.s32 	%r228, %r18, %r227;
	cvt.s64.s32 	%rd10, %r228;
	mul.wide.s32 	%rd11, %r228, 4;
	add.u64 	%rd12, %rd9, %rd11;
	st.global.s32 	[%rd12+0], %r124;
	.loc	14	165	0
	st.global.s32 	[%rd12+4], %r123;
	.loc	14	166	0
	st.global.s32 	[%rd12+8], %r122;
	.loc	14	167	0
	st.global.s32 	[%rd12+12], %r121;
	.loc	14	168	0
	st.global.s32 	[%rd12+16], %r120;
	.loc	14	169	0
	st.global.s32 	[%rd12+20], %r119;
	.loc	14	170	0
	st.global.s32 	[%rd12+24], %r118;
	.loc	14	171	0
	add.s32 	%r229, %r5, 1;
	mul.lo.s32 	%r230, %r229, %r226;
	add.s32 	%r231, %r18, %r230;
	cvt.s64.s32 	%rd13, %r231;
	mul.wide.s32 	%rd14, %r231, 4;
	add.u64 	%rd15, %rd9, %rd14;
	st.global.s32 	[%rd15+0], %r117;
	.loc	14	172	0
	st.global.s32 	[%rd15+4], %r116;
	.loc	14	173	0
	st.global.s32 	[%rd15+8], %r115;
	.loc	14	174	0
	st.global.s32 	[%rd15+12], %r114;
	.loc	14	175	0
	st.global.s32 	[%rd15+16], %r113;
	.loc	14	176	0
	st.global.s32 	[%rd15+20], %r112;
	.loc	14	177	0
	st.global.s32 	[%rd15+24], %r111;
	.loc	14	178	0
	add.s32 	%r232, %r5, 2;
	mul.lo.s32 	%r233, %r232, %r226;
	add.s32 	%r234, %r18, %r233;
	cvt.s64.s32 	%rd16, %r234;
	mul.wide.s32 	%rd17, %r234, 4;
	add.u64 	%rd18, %rd9, %rd17;
	st.global.s32 	[%rd18+0], %r110;
	.loc	14	179	0
	st.global.s32 	[%rd18+4], %r109;
	.loc	14	180	0
	st.global.s32 	[%rd18+8], %r108;
	.loc	14	181	0
	st.global.s32 	[%rd18+12], %r107;
	.loc	14	182	0
	st.global.s32 	[%rd18+16], %r106;
	.loc	14	183	0
	st.global.s32 	[%rd18+20], %r105;
	.loc	14	184	0
	st.global.s32 	[%rd18+24], %r104;
	.loc	14	185	0
	add.s32 	%r235, %r5, 3;
	mul.lo.s32 	%r236, %r235, %r226;
	add.s32 	%r237, %r18, %r236;
	cvt.s64.s32 	%rd19, %r237;
	mul.wide.s32 	%rd20, %r237, 4;
	add.u64 	%rd21, %rd9, %rd20;
	st.global.s32 	[%rd21+0], %r103;
	.loc	14	186	0
	st.global.s32 	[%rd21+4], %r102;
	.loc	14	187	0
	st.global.s32 	[%rd21+8], %r101;
	.loc	14	188	0
	st.global.s32 	[%rd21+12], %r100;
	.loc	14	189	0
	st.global.s32 	[%rd21+16], %r99;
	.loc	14	190	0
	st.global.s32 	[%rd21+20], %r98;
	.loc	14	191	0
	st.global.s32 	[%rd21+24], %r97;
	.loc	14	192	0
	add.s32 	%r238, %r5, 4;
	mul.lo.s32 	%r239, %r238, %r226;
	add.s32 	%r240, %r18, %r239;
	cvt.s64.s32 	%rd22, %r240;
	mul.wide.s32 	%rd23, %r240, 4;
	add.u64 	%rd24, %rd9, %rd23;
	st.global.s32 	[%rd24+0], %r96;
	.loc	14	193	0
	st.global.s32 	[%rd24+4], %r95;
	.loc	14	194	0
	st.global.s32 	[%rd24+8], %r94;
	.loc	14	195	0
	st.global.s32 	[%rd24+12], %r93;
	.loc	14	196	0
	st.global.s32 	[%rd24+16], %r92;
	.loc	14	197	0
	st.global.s32 	[%rd24+20], %r91;
	.loc	14	198	0
	st.global.s32 	[%rd24+24], %r90;
	.loc	14	199	0
	add.s32 	%r241, %r5, 5;
	mul.lo.s32 	%r242, %r241, %r226;
	add.s32 	%r243, %r18, %r242;
	cvt.s64.s32 	%rd25, %r243;
	mul.wide.s32 	%rd26, %r243, 4;
	add.u64 	%rd27, %rd9, %rd26;
	st.global.s32 	[%rd27+0], %r89;
	.loc	14	200	0
	st.global.s32 	[%rd27+4], %r88;
	.loc	14	201	0
	st.global.s32 	[%rd27+8], %r87;
	.loc	14	202	0
	st.global.s32 	[%rd27+12], %r86;
	.loc	14	203	0
	st.global.s32 	[%rd27+16], %r85;
	.loc	14	204	0
	st.global.s32 	[%rd27+20], %r84;
	.loc	14	205	0
	st.global.s32 	[%rd27+24], %r83;
	.loc	14	206	0
	add.s32 	%r244, %r5, 6;
	mul.lo.s32 	%r245, %r244, %r226;
	add.s32 	%r246, %r18, %r245;
	cvt.s64.s32 	%rd28, %r246;
	mul.wide.s32 	%rd29, %r246, 4;
	add.u64 	%rd30, %rd9, %rd29;
	st.global.s32 	[%rd30+0], %r82;
	.loc	14	207	0
	st.global.s32 	[%rd30+4], %r81;
	.loc	14	208	0
	st.global.s32 	[%rd30+8], %r80;
	.loc	14	209	0
	st.global.s32 	[%rd30+12], %r79;
	.loc	14	210	0
	st.global.s32 	[%rd30+16], %r78;
	.loc	14	211	0
	st.global.s32 	[%rd30+20], %r77;
	.loc	14	212	0
	st.global.s32 	[%rd30+24], %r76;
	.loc	14	215	0
	exit;
$LDWend__Z15MultiplyVectorsPKiS0_Piii:
	} // _Z15MultiplyVectorsPKiS0_Piii



// ===== COMPILED SASS (sm_100) =====

	.target	sm_100

	.elftype	@"ET_EXEC"


//--------------------- .note.nv.tkinfo           --------------------------
	.section	.note.nv.tkinfo,"",@"SHT_NOTE"
	.sectionflags	@"SHF_NOTE_NV_TKINFO"
	.tkinfo
        /*0018*/ 	.word	0x00000002
        /*0030*/ 	.string	""
        /*0030*/ 	.string	"ptxas"
        /*0030*/ 	.string	"Cuda compilation tools, release 13.0, V13.0.88"
        /*0030*/ 	.string	"Build cuda_13.0.r13.0/compiler.36424714_0"
        /*0030*/ 	.string	"-arch sm_100 "



//--------------------- .note.nv.cuinfo           --------------------------
	.section	.note.nv.cuinfo,"",@"SHT_NOTE"
	.sectionflags	@"SHF_NOTE_NV_CUINFO"
        /*0018*/ 	.short	0x0002
        /*001a*/ 	.short	0x000a
        /*001c*/ 	.short	0x0082
	.zero		2


//--------------------- .nv.info                  --------------------------
	.section	.nv.info,"",@"SHT_CUDA_INFO"
	.align	4


	//----- nvinfo : EIATTR_REGCOUNT
	.align		4
        /*0000*/ 	.byte	0x04, 0x2f
        /*0002*/ 	.short	(.L_1 - .L_0)
	.align		4
.L_0:
        /*0004*/ 	.word	index@(_Z15MultiplyVectorsPKiS0_Piii)
        /*0008*/ 	.word	0x00000075


	//----- nvinfo : EIATTR_FRAME_SIZE
	.align		4
.L_1:
        /*000c*/ 	.byte	0x04, 0x11
        /*000e*/ 	.short	(.L_3 - .L_2)
	.align		4
.L_2:
        /*0010*/ 	.word	index@(_Z15MultiplyVectorsPKiS0_Piii)
        /*0014*/ 	.word	0x00000000


	//----- nvinfo : EIATTR_MIN_STACK_SIZE
	.align		4
.L_3:
        /*0018*/ 	.byte	0x04, 0x12
        /*001a*/ 	.short	(.L_5 - .L_4)
	.align		4
.L_4:
        /*001c*/ 	.word	index@(_Z15MultiplyVectorsPKiS0_Piii)
        /*0020*/ 	.word	0x00000000
.L_5:


//--------------------- .nv.compat                --------------------------
	.section	.nv.compat,"",@"SHT_CUDA_COMPAT_INFO"
	.align	4
        /*0000*/ 	.byte	0x02, 0x09, 0x00, 0x00, 0x02, 0x02, 0x01, 0x00, 0x02, 0x05, 0x05, 0x00, 0x03, 0x07, 0x01, 0x01
        /*0010*/ 	.byte	0x02, 0x03, 0x00, 0x00, 0x02, 0x06, 0x01, 0x00, 0x04, 0x0b, 0x08, 0x00, 0x09, 0x00, 0x00, 0x00
        /*0020*/ 	.byte	0x00, 0x00, 0x00, 0x00


//--------------------- .nv.info._Z15MultiplyVectorsPKiS0_Piii --------------------------
	.section	.nv.info._Z15MultiplyVectorsPKiS0_Piii,"",@"SHT_CUDA_INFO"
	.sectionflags	@""
	.align	4


	//----- nvinfo : EIATTR_CUDA_API_VERSION
	.align		4
        /*0000*/ 	.byte	0x04, 0x37
        /*0002*/ 	.short	(.L_7 - .L_6)
.L_6:
        /*0004*/ 	.word	0x00000082


	//----- nvinfo : EIATTR_KPARAM_INFO
	.align		4
.L_7:
        /*0008*/ 	.byte	0x04, 0x17
        /*000a*/ 	.short	(.L_9 - .L_8)
.L_8:
        /*000c*/ 	.word	0x00000000
        /*0010*/ 	.short	0x0004
        /*0012*/ 	.short	0x001c
        /*0014*/ 	.byte	0x00, 0xf0, 0x11, 0x00


	//----- nvinfo : EIATTR_KPARAM_INFO
	.align		4
.L_9:
        /*0018*/ 	.byte	0x04, 0x17
        /*001a*/ 	.short	(.L_11 - .L_10)
.L_10:
        /*001c*/ 	.word	0x00000000
        /*0020*/ 	.short	0x0003
        /*0022*/ 	.short	0x0018
        /*0024*/ 	.byte	0x00, 0xf0, 0x11, 0x00


	//----- nvinfo : EIATTR_KPARAM_INFO
	.align		4
.L_11:
        /*0028*/ 	.byte	0x04, 0x17
        /*002a*/ 	.short	(.L_13 - .L_12)
.L_12:
        /*002c*/ 	.word	0x00000000
        /*0030*/ 	.short	0x0002
        /*0032*/ 	.short	0x0010
        /*0034*/ 	.byte	0x00, 0xf0, 0x21, 0x00


	//----- nvinfo : EIATTR_KPARAM_INFO
	.align		4
.L_13:
        /*0038*/ 	.byte	0x04, 0x17
        /*003a*/ 	.short	(.L_15 - .L_14)
.L_14:
        /*003c*/ 	.word	0x00000000
        /*0040*/ 	.short	0x0001
        /*0042*/ 	.short	0x0008
        /*0044*/ 	.byte	0x00, 0xf0, 0x21, 0x00


	//----- nvinfo : EIATTR_KPARAM_INFO
	.align		4
.L_15:
        /*0048*/ 	.byte	0x04, 0x17
        /*004a*/ 	.short	(.L_17 - .L_16)
.L_16:
        /*004c*/ 	.word	0x00000000
        /*0050*/ 	.short	0x0000
        /*0052*/ 	.short	0x0000
        /*0054*/ 	.byte	0x00, 0xf0, 0x21, 0x00


	//----- nvinfo : EIATTR_SPARSE_MMA_MASK
	.align		4
.L_17:
        /*0058*/ 	.byte	0x03, 0x50
        /*005a*/ 	.short	0x0000


	//----- nvinfo : EIATTR_MAXREG_COUNT
	.align		4
        /*005c*/ 	.byte	0x03, 0x1b
        /*005e*/ 	.short	0x00ff


	//----- nvinfo : EIATTR_MERCURY_ISA_VERSION
	.align		4
        /*0060*/ 	.byte	0x03, 0x5f
        /*0062*/ 	.short	0x0101


	//----- nvinfo : EIATTR_VRC_CTA_INIT_COUNT
	.align		4
        /*0064*/ 	.byte	0x02, 0x4a
	.zero		1
	.zero		1


	//----- nvinfo : EIATTR_EXIT_INSTR_OFFSETS
	.align		4
        /*0068*/ 	.byte	0x04, 0x1c
        /*006a*/ 	.short	(.L_19 - .L_18)


	//   ....[0]....
.L_18:
        /*006c*/ 	.word	0x00001200


	//----- nvinfo : EIATTR_CBANK_PARAM_SIZE
	.align		4
.L_19:
        /*0070*/ 	.byte	0x03, 0x19
        /*0072*/ 	.short	0x0020


	//----- nvinfo : EIATTR_PARAM_CBANK
	.align		4
        /*0074*/ 	.byte	0x04, 0x0a
        /*0076*/ 	.short	(.L_21 - .L_20)
	.align		4
.L_20:
        /*0078*/ 	.word	index@(.nv.constant0._Z15MultiplyVectorsPKiS0_Piii)
        /*007c*/ 	.short	0x0380
        /*007e*/ 	.short	0x0020


	//----- nvinfo : EIATTR_SW_WAR
	.align		4
.L_21:
        /*0080*/ 	.byte	0x04, 0x36
        /*0082*/ 	.short	(.L_23 - .L_22)
.L_22:
        /*0084*/ 	.word	0x00000008
.L_23:


//--------------------- .nv.callgraph             --------------------------
	.section	.nv.callgraph,"",@"SHT_CUDA_CALLGRAPH"
	.align	4
	.sectionentsize	8
	.align		4
        /*0000*/ 	.word	0x00000000
	.align		4
        /*0004*/ 	.word	0xffffffff
	.align		4
        /*0008*/ 	.word	0x00000000
	.align		4
        /*000c*/ 	.word	0xfffffffe
	.align		4
        /*0010*/ 	.word	0x00000000
	.align		4
        /*0014*/ 	.word	0xfffffffd
	.align		4
        /*0018*/ 	.word	0x00000000
	.align		4
        /*001c*/ 	.word	0xfffffffc


//--------------------- .text._Z15MultiplyVectorsPKiS0_Piii --------------------------
	.section	.text._Z15MultiplyVectorsPKiS0_Piii,"ax",@progbits
	.align	128
.text._Z15MultiplyVectorsPKiS0_Piii:
        .type           _Z15MultiplyVectorsPKiS0_Piii,@function
        .size           _Z15MultiplyVectorsPKiS0_Piii,(.L_x_2 - _Z15MultiplyVectorsPKiS0_Piii)
        .other          _Z15MultiplyVectorsPKiS0_Piii,@"STO_CUDA_ENTRY STV_DEFAULT"
_Z15MultiplyVectorsPKiS0_Piii:
[----:B------:R-:W-:Y:S01]  /*0000*/  LDC R1, c[0x0][0x37c] ;  /* 0x0000df00ff017b82 */ /* 0x000fe20000000800 */
[----:B------:R-:W0:Y:S01]  /*0010*/  S2R R5, SR_TID.X ;  /* 0x0000000000057919 */ /* 0x000e220000002100 */
[----:B------:R-:W1:Y:S06]  /*0020*/  LDCU UR4, c[0x0][0x364] ;  /* 0x00006c80ff0477ac */ /* 0x000e6c0008000800 */
[----:B------:R-:W2:Y:S01]  /*0030*/  LDC R0, c[0x0][0x374] ;  /* 0x0000dd00ff007b82 */ /* 0x000ea20000000800 */
[----:B------:R-:W3:Y:S01]  /*0040*/  S2R R2, SR_TID.Y ;  /* 0x0000000000027919 */ /* 0x000ee20000002200 */
[----:B------:R-:W4:Y:S01]  /*0050*/  LDCU UR5, c[0x0][0x398] ;  /* 0x00007300ff0577ac */ /* 0x000f220008000800 */
[----:B------:R-:W5:Y:S01]  /*0060*/  S2R R3, SR_CTAID.X ;  /* 0x0000000000037919 */ /* 0x000f620000002500 */
[----:B------:R-:W4:Y:S04]  /*0070*/  LDCU.64 UR6, c[0x0][0x358] ;  /* 0x00006b00ff0677ac */ /* 0x000f280008000a00 */
[----:B------:R-:W4:Y:S01]  /*0080*/  LDC.64 R6, c[0x0][0x380] ;  /* 0x0000e000ff067b82 */ /* 0x000f220000000a00 */
[----:B------:R-:W5:Y:S07]  /*0090*/  S2R R4, SR_CTAID.Y ;  /* 0x0000000000047919 */ /* 0x000f6e0000002600 */
[----:B------:R-:W4:Y:S01]  /*00a0*/  LDC.64 R8, c[0x0][0x388] ;  /* 0x0000e200ff087b82 */ /* 0x000f220000000a00 */
[----:B-1----:R-:W-:Y:S01]  /*00b0*/  ULOP3.LUT UR4, UR4, 0xffff, URZ, 0xc0, !UPT ;  /* 0x0000ffff04047892 */ /* 0x002fe2000f8ec0ff */
[----:B--2---:R-:W-:-:S02]  /*00c0*/  LOP3.LUT R0, R0, 0xffff, RZ, 0xc0, !PT ;  /* 0x0000ffff00007812 */ /* 0x004fc400078ec0ff */
[----:B0-----:R-:W-:Y:S02]  /*00d0*/  LOP3.LUT R5, R5, 0xffff, RZ, 0xc0, !PT ;  /* 0x0000ffff05057812 */ /* 0x001fe400078ec0ff */
[----:B---3--:R-:W-:Y:S02]  /*00e0*/  LOP3.LUT R2, R2, 0xffff, RZ, 0xc0, !PT ;  /* 0x0000ffff02027812 */ /* 0x008fe400078ec0ff */
[----:B-----5:R-:W-:-:S03]  /*00f0*/  LOP3.LUT R3, R3, 0xffff, RZ, 0xc0, !PT ;  /* 0x0000ffff03037812 */ /* 0x020fc600078ec0ff */
[----:B------:R-:W-:Y:S01]  /*0100*/  IMAD R2, R5, UR4, R2 ;  /* 0x0000000405027c24 */ /* 0x000fe2000f8e0202 */
[----:B------:R-:W-:-:S05]  /*0110*/  LOP3.LUT R4, R4, 0xffff, RZ, 0xc0, !PT ;  /* 0x0000ffff04047812 */ /* 0x000fca00078ec0ff */
[----:B------:R-:W-:Y:S02]  /*0120*/  IMAD R3, R0, R3, R4 ;  /* 0x0000000300037224 */ /* 0x000fe400078e0204 */
[----:B----4-:R-:W-:Y:S02]  /*0130*/  IMAD R4, R2, UR5, RZ ;  /* 0x0000000502047c24 */ /* 0x010fe4000f8e02ff */
[----:B------:R-:W-:Y:S02]  /*0140*/  IMAD R5, R3, UR5, RZ ;  /* 0x0000000503057c24 */ /* 0x000fe4000f8e02ff */
[----:B------:R-:W-:-:S04]  /*0150*/  IMAD.WIDE R6, R4, 0x4, R6 ;  /* 0x0000000404067825 */ /* 0x000fc800078e0206 */
[----:B------:R-:W-:Y:S01]  /*0160*/  IMAD.WIDE R8, R5, 0x4, R8 ;  /* 0x0000000405087825 */ /* 0x000fe200078e0208 */
[----:B------:R-:W2:Y:S04]  /*0170*/  LDG.E R97, desc[UR6][R6.64] ;  /* 0x0000000606617981 */ /* 0x000ea8000c1e1900 */
[----:B------:R-:W3:Y:S04]  /*0180*/  LDG.E R98, desc[UR6][R6.64+0x4] ;  /* 0x0000040606627981 */ /* 0x000ee8000c1e1900 */
[----:B------:R-:W4:Y:S04]  /*0190*/  LDG.E R99, desc[UR6][R6.64+0x8] ;  /* 0x0000080606637981 */ /* 0x000f28000c1e1900 */
[----:B------:R-:W5:Y:S04]  /*01a0*/  LDG.E R100, desc[UR6][R6.64+0xc] ;  /* 0x00000c0606647981 */ /* 0x000f68000c1e1900 */
[----:B------:R-:W5:Y:S04]  /*01b0*/  LDG.E R101, desc[UR6][R6.64+0x10] ;  /* 0x0000100606657981 */ /* 0x000f68000c1e1900 */
[----:B------:R-:W5:Y:S04]  /*01c0*/  LDG.E R102, desc[UR6][R6.64+0x14] ;  /* 0x0000140606667981 */ /* 0x000f68000c1e1900 */
[----:B------:R-:W2:Y:S04]  /*01d0*/  LDG.E R68, desc[UR6][R8.64+0x4] ;  /* 0x0000040608447981 */ /* 0x000ea8000c1e1900 */
[----:B------:R-:W5:Y:S04]  /*01e0*/  LDG.E R82, desc[UR6][R8.64+0xc] ;  /* 0x00000c0608527981 */ /* 0x000f68000c1e1900 */
[----:B------:R-:W5:Y:S04]  /*01f0*/  LDG.E R96, desc[UR6][R8.64+0x14] ;  /* 0x0000140608607981 */ /* 0x000f68000c1e1900 */
[----:B------:R-:W5:Y:S04]  /*0200*/  LDG.E R10, desc[UR6][R8.64] ;  /* 0x00000006080a7981 */ /* 0x000f68000c1e1900 */
[----:B------:R0:W5:Y:S04]  /*0210*/  LDG.E R103, desc[UR6][R6.64+0x18] ;  /* 0x0000180606677981 */ /* 0x000168000c1e1900 */
[----:B------:R-:W5:Y:S04]  /*0220*/  LDG.E R12, desc[UR6][R8.64+0x8] ;  /* 0x00000806080c7981 */ /* 0x000f68000c1e1900 */
[----:B------:R-:W5:Y:S04]  /*0230*/  LDG.E R14, desc[UR6][R8.64+0x10] ;  /* 0x00001006080e7981 */ /* 0x000f68000c1e1900 */
[----:B------:R1:W5:Y:S01]  /*0240*/  LDG.E R16, desc[UR6][R8.64+0x18] ;  /* 0x0000180608107981 */ /* 0x000362000c1e1900 */
[----:B------:R-:W-:Y:S01]  /*0250*/  IMAD.MOV.U32 R104, RZ, RZ, RZ ;  /* 0x000000ffff687224 */ /* 0x000fe200078e00ff */
[----:B0-----:R-:W-:-:S02]  /*0260*/  CS2R R6, SRZ ;  /* 0x0000000000067805 */ /* 0x001fc4000001ff00 */
[----:B------:R-:W-:Y:S02]  /*0270*/  CS2R R18, SRZ ;  /* 0x0000000000127805 */ /* 0x000fe4000001ff00 */
[----:B------:R-:W-:Y:S02]  /*0280*/  CS2R R20, SRZ ;  /* 0x0000000000147805 */ /* 0x000fe4000001ff00 */
[----:B------:R-:W-:Y:S02]  /*0290*/  CS2R R22, SRZ ;  /* 0x0000000000167805 */ /* 0x000fe4000001ff00 */
[----:B------:R-:W-:Y:S02]  /*02a0*/  CS2R R24, SRZ ;  /* 0x0000000000187805 */ /* 0x000fe4000001ff00 */
[----:B------:R-:W-:Y:S02]  /*02b0*/  CS2R R26, SRZ ;  /* 0x00000000001a7805 */ /* 0x000fe4000001ff00 */
[----:B------:R-:W-:-:S02]  /*02c0*/  CS2R R28, SRZ ;  /* 0x00000000001c7805 */ /* 0x000fc4000001ff00 */
[----:B------:R-:W-:Y:S02]  /*02d0*/  CS2R R30, SRZ ;  /* 0x00000000001e7805 */ /* 0x000fe4000001ff00 */
[----:B-1----:R-:W-:Y:S02]  /*02e0*/  CS2R R8, SRZ ;  /* 0x0000000000087805 */ /* 0x002fe4000001ff00 */
[----:B------:R-:W-:Y:S02]  /*02f0*/  CS2R R32, SRZ ;  /* 0x0000000000207805 */ /* 0x000fe4000001ff00 */
[----:B------:R-:W-:Y:S02]  /*0300*/  CS2R R34, SRZ ;  /* 0x0000000000227805 */ /* 0x000fe4000001ff00 */
[----:B------:R-:W-:Y:S02]  /*0310*/  CS2R R36, SRZ ;  /* 0x0000000000247805 */ /* 0x000fe4000001ff00 */
[----:B------:R-:W-:-:S02]  /*0320*/  CS2R R38, SRZ ;  /* 0x0000000000267805 */ /* 0x000fc4000001ff00 */
[----:B------:R-:W-:Y:S02]  /*0330*/  CS2R R40, SRZ ;  /* 0x0000000000287805 */ /* 0x000fe4000001ff00 */
[----:B------:R-:W-:Y:S02]  /*0340*/  CS2R R42, SRZ ;  /* 0x00000000002a7805 */ /* 0x000fe4000001ff00 */
[----:B------:R-:W-:Y:S02]  /*0350*/  CS2R R44, SRZ ;  /* 0x00000000002c7805 */ /* 0x000fe4000001ff00 */
[----:B------:R-:W-:Y:S02]  /*0360*/  CS2R R46, SRZ ;  /* 0x00000000002e7805 */ /* 0x000fe4000001ff00 */
[----:B------:R-:W-:Y:S02]  /*0370*/  CS2R R48, SRZ ;  /* 0x0000000000307805 */ /* 0x000fe4000001ff00 */
[----:B------:R-:W-:-:S02]  /*0380*/  CS2R R50, SRZ ;  /* 0x0000000000327805 */ /* 0x000fc4000001ff00 */
[----:B------:R-:W-:Y:S01]  /*0390*/  CS2R R52, SRZ ;  /* 0x0000000000347805 */ /* 0x000fe2000001ff00 */
[----:B------:R-:W-:Y:S02]  /*03a0*/  IMAD.MOV.U32 R54, RZ, RZ, RZ ;  /* 0x000000ffff367224 */ /* 0x000fe400078e00ff */
[--C-:B--2---:R-:W-:Y:S02]  /*03b0*/  IMAD.IADD R62, R97, 0x1, R68.reuse ;  /* 0x00000001613e7824 */ /* 0x104fe400078e0244 */
[--C-:B---3--:R-:W-:Y:S02]  /*03c0*/  IMAD.IADD R63, R98, 0x1, R68.reuse ;  /* 0x00000001623f7824 */ /* 0x108fe400078e0244 */
[--C-:B----4-:R-:W-:Y:S02]  /*03d0*/  IMAD.IADD R64, R99, 0x1, R68.reuse ;  /* 0x0000000163407824 */ /* 0x110fe400078e0244 */
[--C-:B-----5:R-:W-:Y:S02]  /*03e0*/  IMAD.IADD R65, R100, 0x1, R68.reuse ;  /* 0x0000000164417824 */ /* 0x120fe400078e0244 */
[----:B------:R-:W-:-:S02]  /*03f0*/  IMAD.IADD R66, R101, 0x1, R68 ;  /* 0x0000000165427824 */ /* 0x000fc400078e0244 */
[----:B------:R-:W-:Y:S02]  /*0400*/  IMAD.IADD R67, R102, 0x1, R68 ;  /* 0x0000000166437824 */ /* 0x000fe400078e0244 */
[--C-:B------:R-:W-:Y:S02]  /*0410*/  IMAD.IADD R76, R97, 0x1, R82.reuse ;  /* 0x00000001614c7824 */ /* 0x100fe400078e0252 */
[--C-:B------:R-:W-:Y:S02]  /*0420*/  IMAD.IADD R77, R98, 0x1, R82.reuse ;  /* 0x00000001624d7824 */ /* 0x100fe400078e0252 */
[--C-:B------:R-:W-:Y:S02]  /*0430*/  IMAD.IADD R78, R99, 0x1, R82.reuse ;  /* 0x00000001634e7824 */ /* 0x100fe400078e0252 */
[--C-:B------:R-:W-:Y:S02]  /*0440*/  IMAD.IADD R79, R100, 0x1, R82.reuse ;  /* 0x00000001644f7824 */ /* 0x100fe400078e0252 */
        /* <DEDUP_REMOVED lines=13> */
[--C-:B------:R-:W-:Y:S02]  /*0520*/  IMAD.IADD R60, R102, 0x1, R10.reuse ;  /* 0x00000001663c7824 */ /* 0x100fe400078e020a */
[C---:B------:R-:W-:Y:S02]  /*0530*/  IMAD.IADD R61, R103.reuse, 0x1, R10 ;  /* 0x00000001673d7824 */ /* 0x040fe400078e020a */
[----:B------:R-:W-:Y:S02]  /*0540*/  IMAD.IADD R68, R103, 0x1, R68 ;  /* 0x0000000167447824 */ /* 0x000fe400078e0244 */
[--C-:B------:R-:W-:Y:S02]  /*0550*/  IMAD.IADD R69, R97, 0x1, R12.reuse ;  /* 0x0000000161457824 */ /* 0x100fe400078e020c */
[--C-:B------:R-:W-:Y:S02]  /*0560*/  IMAD.IADD R70, R98, 0x1, R12.reuse ;  /* 0x0000000162467824 */ /* 0x100fe400078e020c */
[----:B------:R-:W-:-:S02]  /*0570*/  IMAD.IADD R71, R99, 0x1, R12 ;  /* 0x0000000163477824 */ /* 0x000fc400078e020c */
[--C-:B------:R-:W-:Y:S02]  /*0580*/  IMAD.IADD R72, R100, 0x1, R12.reuse ;  /* 0x0000000164487824 */ /* 0x100fe400078e020c */
[--C-:B------:R-:W-:Y:S02]  /*0590*/  IMAD.IADD R73, R101, 0x1, R12.reuse ;  /* 0x0000000165497824 */ /* 0x100fe400078e020c */
[--C-:B------:R-:W-:Y:S02]  /*05a0*/  IMAD.IADD R74, R102, 0x1, R12.reuse ;  /* 0x00000001664a7824 */ /* 0x100fe400078e020c */
[C---:B------:R-:W-:Y:S02]  /*05b0*/  IMAD.IADD R75, R103.reuse, 0x1, R12 ;  /* 0x00000001674b7824 */ /* 0x040fe400078e020c */
[----:B------:R-:W-:Y:S02]  /*05c0*/  IMAD.IADD R82, R103, 0x1, R82 ;  /* 0x0000000167527824 */ /* 0x000fe400078e0252 */
[----:B------:R-:W-:-:S02]  /*05d0*/  IMAD.IADD R83, R97, 0x1, R14 ;  /* 0x0000000161537824 */ /* 0x000fc400078e020e */
[--C-:B------:R-:W-:Y:S02]  /*05e0*/  IMAD.IADD R84, R98, 0x1, R14.reuse ;  /* 0x0000000162547824 */ /* 0x100fe400078e020e */
[--C-:B------:R-:W-:Y:S02]  /*05f0*/  IMAD.IADD R85, R99, 0x1, R14.reuse ;  /* 0x0000000163557824 */ /* 0x100fe400078e020e */
[--C-:B------:R-:W-:Y:S02]  /*0600*/  IMAD.IADD R86, R100, 0x1, R14.reuse ;  /* 0x0000000164567824 */ /* 0x100fe400078e020e */
[--C-:B------:R-:W-:Y:S02]  /*0610*/  IMAD.IADD R87, R101, 0x1, R14.reuse ;  /* 0x0000000165577824 */ /* 0x100fe400078e020e */
[--C-:B------:R-:W-:Y:S02]  /*0620*/  IMAD.IADD R88, R102, 0x1, R14.reuse ;  /* 0x0000000166587824 */ /* 0x100fe400078e020e */
[----:B------:R-:W-:-:S02]  /*0630*/  IMAD.IADD R89, R103, 0x1, R14 ;  /* 0x0000000167597824 */ /* 0x000fc400078e020e */
[----:B------:R-:W-:Y:S01]  /*0640*/  IMAD.IADD R96, R103, 0x1, R96 ;  /* 0x0000000167607824 */ /* 0x000fe200078e0260 */
[----:B------:R-:W-:Y:S01]  /*0650*/  CS2R R10, SRZ ;  /* 0x00000000000a7805 */ /* 0x000fe2000001ff00 */
[--C-:B------:R-:W-:Y:S01]  /*0660*/  IMAD.IADD R97, R97, 0x1, R16.reuse ;  /* 0x0000000161617824 */ /* 0x100fe200078e0210 */
[----:B------:R-:W-:Y:S01]  /*0670*/  CS2R R12, SRZ ;  /* 0x00000000000c7805 */ /* 0x000fe2000001ff00 */
[--C-:B------:R-:W-:Y:S01]  /*0680*/  IMAD.IADD R98, R98, 0x1, R16.reuse ;  /* 0x0000000162627824 */ /* 0x100fe200078e0210 */
[----:B------:R-:W-:Y:S01]  /*0690*/  CS2R R14, SRZ ;  /* 0x00000000000e7805 */ /* 0x000fe2000001ff00 */
[--C-:B------:R-:W-:Y:S02]  /*06a0*/  IMAD.IADD R99, R99, 0x1, R16.reuse ;  /* 0x0000000163637824 */ /* 0x100fe400078e0210 */
[--C-:B------:R-:W-:Y:S02]  /*06b0*/  IMAD.IADD R100, R100, 0x1, R16.reuse ;  /* 0x0000000164647824 */ /* 0x100fe400078e0210 */
[----:B------:R-:W-:-:S02]  /*06c0*/  IMAD.IADD R101, R101, 0x1, R16 ;  /* 0x0000000165657824 */ /* 0x000fc400078e0210 */
[--C-:B------:R-:W-:Y:S02]  /*06d0*/  IMAD.IADD R102, R102, 0x1, R16.reuse ;  /* 0x0000000166667824 */ /* 0x100fe400078e0210 */
[----:B------:R-:W-:Y:S01]  /*06e0*/  IMAD.IADD R103, R103, 0x1, R16 ;  /* 0x0000000167677824 */ /* 0x000fe200078e0210 */
[----:B------:R-:W-:-:S07]  /*06f0*/  CS2R R16, SRZ ;  /* 0x0000000000107805 */ /* 0x000fce000001ff00 */
.L_x_0:
[C---:B------:R-:W-:Y:S02]  /*0700*/  IADD3 R105, PT, PT, R104.reuse, R55, R104 ;  /* 0x0000003768697210 */ /* 0x040fe40007ffe068 */
[CC--:B------:R-:W-:Y:S02]  /*0710*/  IADD3 R107, PT, PT, R104.reuse, R104.reuse, R62 ;  /* 0x00000068686b7210 */ /* 0x0c0fe40007ffe03e */
[----:B------:R-:W-:Y:S02]  /*0720*/  IADD3 R106, PT, PT, R104, R104, R69 ;  /* 0x00000068686a7210 */ /* 0x000fe40007ffe045 */
[----:B------:R-:W-:Y:S02]  /*0730*/  VIMNMX R8, PT, PT, R105, R8, !PT ;  /* 0x0000000869087248 */ /* 0x000fe40007fe0100 */
[----:B------:R-:W-:Y:S02]  /*0740*/  VIMNMX R54, PT, PT, R107, R54, !PT ;  /* 0x000000366b367248 */ /* 0x000fe40007fe0100 */
[----:B------:R-:W-:-:S02]  /*0750*/  VIMNMX R53, PT, PT, R106, R53, !PT ;  /* 0x000000356a357248 */ /* 0x000fc40007fe0100 */
[CC--:B------:R-:W-:Y:S02]  /*0760*/  IADD3 R105, PT, PT, R104.reuse, R104.reuse, R83 ;  /* 0x0000006868697210 */ /* 0x0c0fe40007ffe053 */
[CC--:B------:R-:W-:Y:S02]  /*0770*/  IADD3 R106, PT, PT, R104.reuse, R104.reuse, R90 ;  /* 0x00000068686a7210 */ /* 0x0c0fe40007ffe05a */
[CC--:B------:R-:W-:Y:S02]  /*0780*/  IADD3 R107, PT, PT, R104.reuse, R104.reuse, R97 ;  /* 0x00000068686b7210 */ /* 0x0c0fe40007ffe061 */
[----:B------:R-:W-:Y:S02]  /*0790*/  IADD3 R108, PT, PT, R104, R104, R56 ;  /* 0x00000068686c7210 */ /* 0x000fe40007ffe038 */
[----:B------:R-:W-:Y:S02]  /*07a0*/  VIMNMX R6, PT, PT, R105, R6, !PT ;  /* 0x0000000669067248 */ /* 0x000fe40007fe0100 */
[----:B------:R-:W-:-:S02]  /*07b0*/  VIMNMX R51, PT, PT, R106, R51, !PT ;  /* 0x000000336a337248 */ /* 0x000fc40007fe0100 */
[----:B------:R-:W-:Y:S02]  /*07c0*/  VIMNMX R50, PT, PT, R107, R50, !PT ;  /* 0x000000326b327248 */ /* 0x000fe40007fe0100 */
[----:B------:R-:W-:Y:S02]  /*07d0*/  VIMNMX R49, PT, PT, R108, R49, !PT ;  /* 0x000000316c317248 */ /* 0x000fe40007fe0100 */
[CC--:B------:R-:W-:Y:S02]  /*07e0*/  IADD3 R105, PT, PT, R104.reuse, R104.reuse, R63 ;  /* 0x0000006868697210 */ /* 0x0c0fe40007ffe03f */
[CC--:B------:R-:W-:Y:S02]  /*07f0*/  IADD3 R106, PT, PT, R104.reuse, R104.reuse, R70 ;  /* 0x00000068686a7210 */ /* 0x0c0fe40007ffe046 */
[CC--:B------:R-:W-:Y:S02]  /*0800*/  IADD3 R107, PT, PT, R104.reuse, R104.reuse, R77 ;  /* 0x00000068686b7210 */ /* 0x0c0fe40007ffe04d */
[----:B------:R-:W-:-:S02]  /*0810*/  IADD3 R108, PT, PT, R104, R104, R84 ;  /* 0x00000068686c7210 */ /* 0x000fc40007ffe054 */
[----:B------:R-:W-:Y:S02]  /*0820*/  VIMNMX R48, PT, PT, R105, R48, !PT ;  /* 0x0000003069307248 */ /* 0x000fe40007fe0100 */
[----:B------:R-:W-:Y:S02]  /*0830*/  VIMNMX R47, PT, PT, R106, R47, !PT ;  /* 0x0000002f6a2f7248 */ /* 0x000fe40007fe0100 */
[----:B------:R-:W-:Y:S02]  /*0840*/  VIMNMX R46, PT, PT, R107, R46, !PT ;  /* 0x0000002e6b2e7248 */ /* 0x000fe40007fe0100 */
[----:B------:R-:W-:Y:S02]  /*0850*/  VIMNMX R45, PT, PT, R108, R45, !PT ;  /* 0x0000002d6c2d7248 */ /* 0x000fe40007fe0100 */
[CC--:B------:R-:W-:Y:S02]  /*0860*/  IADD3 R105, PT, PT, R104.reuse, R104.reuse, R91 ;  /* 0x0000006868697210 */ /* 0x0c0fe40007ffe05b */
[----:B------:R-:W-:-:S02]  /*0870*/  IADD3 R106, PT, PT, R104, R104, R98 ;  /* 0x00000068686a7210 */ /* 0x000fc40007ffe062 */
[CC--:B------:R-:W-:Y:S02]  /*0880*/  IADD3 R107, PT, PT, R104.reuse, R104.reuse, R57 ;  /* 0x00000068686b7210 */ /* 0x0c0fe40007ffe039 */
[----:B------:R-:W-:Y:S02]  /*0890*/  IADD3 R108, PT, PT, R104, R104, R64 ;  /* 0x00000068686c7210 */ /* 0x000fe40007ffe040 */
[----:B------:R-:W-:Y:S02]  /*08a0*/  VIMNMX R44, PT, PT, R105, R44, !PT ;  /* 0x0000002c692c7248 */ /* 0x000fe40007fe0100 */
        /* <DEDUP_REMOVED lines=46> */
[CC--:B------:R-:W-:Y:S02]  /*0b90*/  IADD3 R107, PT, PT, R104.reuse, R104.reuse, R81 ;  /* 0x00000068686b7210 */ /* 0x0c0fe40007ffe051 */
[----:B------:R-:W-:Y:S02]  /*0ba0*/  IADD3 R108, PT, PT, R104, R104, R88 ;  /* 0x00000068686c7210 */ /* 0x000fe40007ffe058 */
[----:B------:R-:W-:Y:S02]  /*0bb0*/  VIMNMX R52, PT, PT, R109, R52, !PT ;  /* 0x000000346d347248 */ /* 0x000fe40007fe0100 */
        /* <DEDUP_REMOVED lines=8> */
[CC--:B------:R-:W-:Y:S02]  /*0c40*/  IADD3 R110, PT, PT, R104.reuse, R104.reuse, R75 ;  /* 0x00000068686e7210 */ /* 0x0c0fe40007ffe04b */
[CC--:B------:R-:W-:Y:S02]  /*0c50*/  IADD3 R109, PT, PT, R104.reuse, R104.reuse, R82 ;  /* 0x00000068686d7210 */ /* 0x0c0fe40007ffe052 */
[CC--:B------:R-:W-:Y:S02]  /*0c60*/  IADD3 R112, PT, PT, R104.reuse, R104.reuse, R89 ;  /* 0x0000006868707210 */ /* 0x0c0fe40007ffe059 */
[CC--:B------:R-:W-:Y:S02]  /*0c70*/  IADD3 R111, PT, PT, R104.reuse, R104.reuse, R96 ;  /* 0x00000068686f7210 */ /* 0x0c0fe40007ffe060 */
[C---:B------:R-:W-:Y:S01]  /*0c80*/  IADD3 R114, PT, PT, R104.reuse, R104, R103 ;  /* 0x0000006868727210 */ /* 0x040fe20007ffe067 */
[----:B------:R-:W-:Y:S01]  /*0c90*/  VIADD R104, R104, 0xa ;  /* 0x0000000a68687836 */ /* 0x000fe20000000000 */
[----:B------:R-:W-:-:S02]  /*0ca0*/  VIMNMX R7, PT, PT, R106, R7, !PT ;  /* 0x000000076a077248 */ /* 0x000fc40007fe0100 */
[----:B------:R-:W-:Y:S02]  /*0cb0*/  VIMNMX R16, PT, PT, R105, R16, !PT ;  /* 0x0000001069107248 */ /* 0x000fe40007fe0100 */
[----:B------:R-:W-:Y:S02]  /*0cc0*/  ISETP.NE.AND P0, PT, R104, 0x989680, PT ;  /* 0x009896806800780c */ /* 0x000fe40003f05270 */
[----:B------:R-:W-:Y:S02]  /*0cd0*/  VIMNMX R15, PT, PT, R108, R15, !PT ;  /* 0x0000000f6c0f7248 */ /* 0x000fe40007fe0100 */
[----:B------:R-:W-:Y:S02]  /*0ce0*/  VIMNMX R14, PT, PT, R107, R14, !PT ;  /* 0x0000000e6b0e7248 */ /* 0x000fe40007fe0100 */
[----:B------:R-:W-:Y:S02]  /*0cf0*/  VIMNMX R13, PT, PT, R110, R13, !PT ;  /* 0x0000000d6e0d7248 */ /* 0x000fe40007fe0100 */
[----:B------:R-:W-:-:S02]  /*0d00*/  VIMNMX R12, PT, PT, R109, R12, !PT ;  /* 0x0000000c6d0c7248 */ /* 0x000fc40007fe0100 */
[----:B------:R-:W-:Y:S02]  /*0d10*/  VIMNMX R11, PT, PT, R112, R11, !PT ;  /* 0x0000000b700b7248 */ /* 0x000fe40007fe0100 */
[----:B------:R-:W-:Y:S02]  /*0d20*/  VIMNMX R10, PT, PT, R111, R10, !PT ;  /* 0x0000000a6f0a7248 */ /* 0x000fe40007fe0100 */
[----:B------:R-:W-:Y:S01]  /*0d30*/  VIMNMX R9, PT, PT, R114, R9, !PT ;  /* 0x0000000972097248 */ /* 0x000fe20007fe0100 */
[----:B------:R-:W-:Y:S06]  /*0d40*/  @P0 BRA `(.L_x_0) ;  /* 0xfffffff8006c0947 */ /* 0x000fec000383ffff */
[----:B------:R-:W0:Y:S01]  /*0d50*/  LDCU UR4, c[0x0][0x370] ;  /* 0x00006e00ff0477ac */ /* 0x000e220008000800 */
[----:B------:R-:W1:Y:S01]  /*0d60*/  LDC.64 R56, c[0x0][0x390] ;  /* 0x0000e400ff387b82 */ /* 0x000e620000000a00 */
[C---:B------:R-:W-:Y:S02]  /*0d70*/  VIADD R55, R4.reuse, 0x1 ;  /* 0x0000000104377836 */ /* 0x040fe40000000000 */
[C---:B------:R-:W-:Y:S02]  /*0d80*/  VIADD R58, R4.reuse, 0x3 ;  /* 0x00000003043a7836 */ /* 0x040fe40000000000 */
[C---:B------:R-:W-:Y:S02]  /*0d90*/  VIADD R60, R4.reuse, 0x4 ;  /* 0x00000004043c7836 */ /* 0x040fe40000000000 */
[----:B------:R-:W-:Y:S01]  /*0da0*/  VIADD R62, R4, 0x5 ;  /* 0x00000005043e7836 */ /* 0x000fe20000000000 */
[----:B0-----:R-:W-:-:S04]  /*0db0*/  ULOP3.LUT UR4, UR4, 0xffff, URZ, 0xc0, !UPT ;  /* 0x0000ffff04047892 */ /* 0x001fc8000f8ec0ff */
[----:B------:R-:W-:-:S06]  /*0dc0*/  UIMAD UR4, UR4, UR5, URZ ;  /* 0x00000005040472a4 */ /* 0x000fcc000f8e02ff */
[----:B------:R-:W-:-:S04]  /*0dd0*/  IMAD R0, R0, UR4, RZ ;  /* 0x0000000400007c24 */ /* 0x000fc8000f8e02ff */
[----:B------:R-:W-:Y:S02]  /*0de0*/  IMAD R64, R2, R0, R3 ;  /* 0x0000000002407224 */ /* 0x000fe400078e0203 */
[C---:B------:R-:W-:Y:S02]  /*0df0*/  VIADD R2, R4.reuse, 0x2 ;  /* 0x0000000204027836 */ /* 0x040fe40000000000 */
[----:B------:R-:W-:Y:S02]  /*0e00*/  VIADD R4, R4, 0x6 ;  /* 0x0000000604047836 */ /* 0x000fe40000000000 */
[--C-:B------:R-:W-:Y:S02]  /*0e10*/  IMAD R3, R0, R55, R5.reuse ;  /* 0x0000003700037224 */ /* 0x100fe400078e0205 */
[----:B------:R-:W-:Y:S02]  /*0e20*/  IMAD R55, R64, UR5, RZ ;  /* 0x0000000540377c24 */ /* 0x000fe4000f8e02ff */
[----:B------:R-:W-:-:S02]  /*0e30*/  IMAD R59, R0, R2, R5 ;  /* 0x00000002003b7224 */ /* 0x000fc400078e0205 */
[C-C-:B------:R-:W-:Y:S02]  /*0e40*/  IMAD R61, R0.reuse, R58, R5.reuse ;  /* 0x0000003a003d7224 */ /* 0x140fe400078e0205 */
[C-C-:B------:R-:W-:Y:S02]  /*0e50*/  IMAD R63, R0.reuse, R60, R5.reuse ;  /* 0x0000003c003f7224 */ /* 0x140fe400078e0205 */
[C-C-:B------:R-:W-:Y:S02]  /*0e60*/  IMAD R65, R0.reuse, R62, R5.reuse ;  /* 0x0000003e00417224 */ /* 0x140fe400078e0205 */
[----:B------:R-:W-:Y:S02]  /*0e70*/  IMAD R67, R0, R4, R5 ;  /* 0x0000000400437224 */ /* 0x000fe400078e0205 */
[----:B-1----:R-:W-:-:S04]  /*0e80*/  IMAD.WIDE R4, R55, 0x4, R56 ;  /* 0x0000000437047825 */ /* 0x002fc800078e0238 */
[--C-:B------:R-:W-:Y:S01]  /*0e90*/  IMAD.WIDE R2, R3, 0x4, R56.reuse ;  /* 0x0000000403027825 */ /* 0x100fe200078e0238 */
[----:B------:R-:W-:Y:S03]  /*0ea0*/  STG.E desc[UR6][R4.64], R8 ;  /* 0x0000000804007986 */ /* 0x000fe6000c101906 */
        /* <DEDUP_REMOVED lines=8> */
[----:B------:R-:W-:Y:S01]  /*0f30*/  IMAD.WIDE R56, R67, 0x4, R56 ;  /* 0x0000000443387825 */ /* 0x000fe200078e0238 */
[----:B------:R-:W-:Y:S04]  /*0f40*/  STG.E desc[UR6][R4.64+0x14], R51 ;  /* 0x0000143304007986 */ /* 0x000fe8000c101906 */
        /* <DEDUP_REMOVED lines=42> */
[----:B------:R-:W-:Y:S01]  /*11f0*/  STG.E desc[UR6][R56.64+0x18], R9 ;  /* 0x0000180938007986 */ /* 0x000fe2000c101906 */
[----:B------:R-:W-:Y:S05]  /*1200*/  EXIT ;  /* 0x000000000000794d */ /* 0x000fea0003800000 */
.L_x_1:
[----:B------:R-:W-:-:S00]  /*1210*/  BRA `(.L_x_1) ;  /* 0xfffffffc00fc7947 */ /* 0x000fc0000383ffff */
[----:B------:R-:W-:-:S00]  /*1220*/  NOP ;  /* 0x0000000000007918 */ /* 0x000fc00000000000 */
        /* <DEDUP_REMOVED lines=13> */
.L_x_2:


//--------------------- .nv.shared.reserved.0     --------------------------
	.section	.nv.shared.reserved.0,"aw",@nobits
	.weak		__nv_reservedSMEM_offset_0_alias
	.size		__nv_reservedSMEM_offset_0_alias, 0, 64
	.other		__nv_reservedSMEM_offset_0_alias,@"STO_CUDA_RESERVED_SHARED STV_DEFAULT"
__nv_reservedSMEM_offset_0_alias:
	.zero		0
	.zero		64


//--------------------- .nv.constant0._Z15MultiplyVectorsPKiS0_Piii --------------------------
	.section	.nv.constant0._Z15MultiplyVectorsPKiS0_Piii,"a",@progbits
	.sectionflags	@""
	.align	4
.nv.constant0._Z15MultiplyVectorsPKiS0_Piii:
	.zero		928


//--------------------- SYMBOLS --------------------------

	.type		.nv.reservedSmem.offset0,@object
	.size		.nv.reservedSmem.offset0,0x4
